	.headerflags	@"EF_CUDA_TEXMODE_UNIFIED EF_CUDA_64BIT_ADDRESS EF_CUDA_ACCELERATORS EF_CUDA_SM90 EF_CUDA_VIRTUAL_SM(EF_CUDA_SM90)"
	.elftype	@"ET_EXEC"


//--------------------- .nv.info                  --------------------------
	.section	.nv.info,"",@"SHT_CUDA_INFO"
	.align	4


	//----- nvinfo : EIATTR_REGCOUNT
	.align		4
        /*0000*/ 	.byte	0x04, 0x2f
        /*0002*/ 	.short	(.L_3 - .L_2)
	.align		4
.L_2:
        /*0004*/ 	.word	index@(triton_poi_fused__native_batch_norm_legit_no_training_add_relu_13)
        /*0008*/ 	.word	0x0000001e


	//----- nvinfo : EIATTR_MIN_STACK_SIZE
	.align		4
.L_3:
        /*000c*/ 	.byte	0x04, 0x12
        /*000e*/ 	.short	(.L_5 - .L_4)
	.align		4
.L_4:
        /*0010*/ 	.word	index@(triton_poi_fused__native_batch_norm_legit_no_training_add_relu_13)
        /*0014*/ 	.word	0x00000000


	//----- nvinfo : EIATTR_FRAME_SIZE
	.align		4
.L_5:
        /*0018*/ 	.byte	0x04, 0x11
        /*001a*/ 	.short	(.L_7 - .L_6)
	.align		4
.L_6:
        /*001c*/ 	.word	index@(triton_poi_fused__native_batch_norm_legit_no_training_add_relu_13)
        /*0020*/ 	.word	0x00000000


	//----- nvinfo : EIATTR_MIN_STACK_SIZE
	.align		4
.L_7:
        /*0024*/ 	.byte	0x04, 0x12
        /*0026*/ 	.short	(.L_9 - .L_8)
	.align		4
.L_8:
        /*0028*/ 	.word	index@(triton_poi_fused__native_batch_norm_legit_no_training_add_relu_13)
        /*002c*/ 	.word	0x00000000
.L_9:


//--------------------- .nv.info.triton_poi_fused__native_batch_norm_legit_no_training_add_relu_13 --------------------------
	.section	.nv.info.triton_poi_fused__native_batch_norm_legit_no_training_add_relu_13,"",@"SHT_CUDA_INFO"
	.sectionflags	@""
	.align	4


	//----- nvinfo : EIATTR_CUDA_API_VERSION
	.align		4
        /*0000*/ 	.byte	0x04, 0x37
        /*0002*/ 	.short	(.L_11 - .L_10)
.L_10:
        /*0004*/ 	.word	0x0000007c


	//----- nvinfo : EIATTR_KPARAM_INFO
	.align		4
.L_11:
        /*0008*/ 	.byte	0x04, 0x17
        /*000a*/ 	.short	(.L_13 - .L_12)
.L_12:
        /*000c*/ 	.word	0x00000000
        /*0010*/ 	.short	0x0007
        /*0012*/ 	.short	0x0038
        /*0014*/ 	.byte	0x00, 0xf0, 0x11, 0x00


	//----- nvinfo : EIATTR_KPARAM_INFO
	.align		4
.L_13:
        /*0018*/ 	.byte	0x04, 0x17
        /*001a*/ 	.short	(.L_15 - .L_14)
.L_14:
        /*001c*/ 	.word	0x00000000
        /*0020*/ 	.short	0x0006
        /*0022*/ 	.short	0x0030
        /*0024*/ 	.byte	0x00, 0xf4, 0x21, 0x00


	//----- nvinfo : EIATTR_KPARAM_INFO
	.align		4
.L_15:
        /*0028*/ 	.byte	0x04, 0x17
        /*002a*/ 	.short	(.L_17 - .L_16)
.L_16:
        /*002c*/ 	.word	0x00000000
        /*0030*/ 	.short	0x0005
        /*0032*/ 	.short	0x0028
        /*0034*/ 	.byte	0x00, 0xf4, 0x21, 0x00


	//----- nvinfo : EIATTR_KPARAM_INFO
	.align		4
.L_17:
        /*0038*/ 	.byte	0x04, 0x17
        /*003a*/ 	.short	(.L_19 - .L_18)
.L_18:
        /*003c*/ 	.word	0x00000000
        /*0040*/ 	.short	0x0004
        /*0042*/ 	.short	0x0020
        /*0044*/ 	.byte	0x00, 0xf4, 0x21, 0x00


	//----- nvinfo : EIATTR_KPARAM_INFO
	.align		4
.L_19:
        /*0048*/ 	.byte	0x04, 0x17
        /*004a*/ 	.short	(.L_21 - .L_20)
.L_20:
        /*004c*/ 	.word	0x00000000
        /*0050*/ 	.short	0x0003
        /*0052*/ 	.short	0x0018
        /*0054*/ 	.byte	0x00, 0xf4, 0x21, 0x00


	//----- nvinfo : EIATTR_KPARAM_INFO
	.align		4
.L_21:
        /*0058*/ 	.byte	0x04, 0x17
        /*005a*/ 	.short	(.L_23 - .L_22)
.L_22:
        /*005c*/ 	.word	0x00000000
        /*0060*/ 	.short	0x0002
        /*0062*/ 	.short	0x0010
        /*0064*/ 	.byte	0x00, 0xf4, 0x21, 0x00


	//----- nvinfo : EIATTR_KPARAM_INFO
	.align		4
.L_23:
        /*0068*/ 	.byte	0x04, 0x17
        /*006a*/ 	.short	(.L_25 - .L_24)
.L_24:
        /*006c*/ 	.word	0x00000000
        /*0070*/ 	.short	0x0001
        /*0072*/ 	.short	0x0008
        /*0074*/ 	.byte	0x00, 0xf4, 0x21, 0x00


	//----- nvinfo : EIATTR_KPARAM_INFO
	.align		4
.L_25:
        /*0078*/ 	.byte	0x04, 0x17
        /*007a*/ 	.short	(.L_27 - .L_26)
.L_26:
        /*007c*/ 	.word	0x00000000
        /*0080*/ 	.short	0x0000
        /*0082*/ 	.short	0x0000
        /*0084*/ 	.byte	0x00, 0xf4, 0x21, 0x00


	//----- nvinfo : EIATTR_SPARSE_MMA_MASK
	.align		4
.L_27:
        /*0088*/ 	.byte	0x03, 0x50
        /*008a*/ 	.short	0x0000


	//----- nvinfo : EIATTR_MAXREG_COUNT
	.align		4
        /*008c*/ 	.byte	0x03, 0x1b
        /*008e*/ 	.short	0x00ff


	//----- nvinfo : EIATTR_EXIT_INSTR_OFFSETS
	.align		4
        /*0090*/ 	.byte	0x04, 0x1c
        /*0092*/ 	.short	(.L_29 - .L_28)


	//   ....[0]....
.L_28:
        /*0094*/ 	.word	0x00000620


	//----- nvinfo : EIATTR_REQNTID
	.align		4
.L_29:
        /*0098*/ 	.byte	0x04, 0x10
        /*009a*/ 	.short	(.L_31 - .L_30)
.L_30:
        /*009c*/ 	.word	0x00000080
        /*00a0*/ 	.word	0x00000001
        /*00a4*/ 	.word	0x00000001


	//----- nvinfo : EIATTR_CBANK_PARAM_SIZE
	.align		4
.L_31:
        /*00a8*/ 	.byte	0x03, 0x19
        /*00aa*/ 	.short	0x003c


	//----- nvinfo : EIATTR_PARAM_CBANK
	.align		4
        /*00ac*/ 	.byte	0x04, 0x0a
        /*00ae*/ 	.short	(.L_33 - .L_32)
	.align		4
.L_32:
        /*00b0*/ 	.word	index@(.nv.constant0.triton_poi_fused__native_batch_norm_legit_no_training_add_relu_13)
        /*00b4*/ 	.short	0x0210
        /*00b6*/ 	.short	0x003c


	//----- nvinfo : EIATTR_SW_WAR
	.align		4
.L_33:
        /*00b8*/ 	.byte	0x04, 0x36
        /*00ba*/ 	.short	(.L_35 - .L_34)
.L_34:
        /*00bc*/ 	.word	0x00000008
.L_35:


//--------------------- .nv.callgraph             --------------------------
	.section	.nv.callgraph,"",@"SHT_CUDA_CALLGRAPH"
	.align	4
	.sectionentsize	8
	.align		4
        /*0000*/ 	.word	0x00000000
	.align		4
        /*0004*/ 	.word	0xffffffff
	.align		4
        /*0008*/ 	.word	0x00000000
	.align		4
        /*000c*/ 	.word	0xfffffffe
	.align		4
        /*0010*/ 	.word	0x00000000
	.align		4
        /*0014*/ 	.word	0xfffffffd
	.align		4
        /*0018*/ 	.word	0x00000000
	.align		4
        /*001c*/ 	.word	0xfffffffc


//--------------------- .nv.constant4             --------------------------
	.section	.nv.constant4,"a",@progbits
	.align	8
	.align		8
.nv.constant4:
        /*0000*/ 	.dword	_$_str
	.align		8
        /*0008*/ 	.dword	_$_str_$_2


//--------------------- .text.triton_poi_fused__native_batch_norm_legit_no_training_add_relu_13 --------------------------
	.section	.text.triton_poi_fused__native_batch_norm_legit_no_training_add_relu_13,"ax",@progbits
	.align	128
        .global         triton_poi_fused__native_batch_norm_legit_no_training_add_relu_13
        .type           triton_poi_fused__native_batch_norm_legit_no_training_add_relu_13,@function
        .size           triton_poi_fused__native_batch_norm_legit_no_training_add_relu_13,(.L_x_1 - triton_poi_fused__native_batch_norm_legit_no_training_add_relu_13)
        .other          triton_poi_fused__native_batch_norm_legit_no_training_add_relu_13,@"STO_CUDA_ENTRY STV_DEFAULT"
triton_poi_fused__native_batch_norm_legit_no_training_add_relu_13:
.text.triton_poi_fused__native_batch_norm_legit_no_training_add_relu_13:
[----:B------:R-:W-:Y:S01]  /*0000*/  LDC R1, c[0x0][0x28] ;  /* 0x00000a00ff017b82 */ /* 0x000fe20000000800 */
[----:B------:R-:W1:Y:S07]  /*0010*/  S2R R0, SR_TID.X ;  /* 0x0000000000007919 */ /* 0x000e6e0000002100 */
[----:B------:R-:W2:Y:S01]  /*0020*/  LDC.64 R4, c[0x0][0x220] ;  /* 0x00008800ff047b82 */ /* 0x000ea20000000a00 */
[----:B------:R-:W-:Y:S01]  /*0030*/  ULDC.64 UR4, c[0x0][0x208] ;  /* 0x0000820000047ab9 */ /* 0x000fe20000000a00 */
[----:B------:R-:W3:Y:S06]  /*0040*/  S2R R7, SR_CTAID.X ;  /* 0x0000000000077919 */ /* 0x000eec0000002500 */
[----:B------:R-:W4:Y:S08]  /*0050*/  LDC.64 R8, c[0x0][0x210] ;  /* 0x00008400ff087b82 */ /* 0x000f300000000a00 */
[----:B------:R-:W5:Y:S08]  /*0060*/  LDC.64 R12, c[0x0][0x218] ;  /* 0x00008600ff0c7b82 */ /* 0x000f700000000a00 */
[----:B------:R-:W5:Y:S01]  /*0070*/  LDC.64 R16, c[0x0][0x228] ;  /* 0x00008a00ff107b82 */ /* 0x000f620000000a00 */
[----:B-1----:R-:W-:-:S07]  /*0080*/  SHF.L.U32 R0, R0, 0x2, RZ ;  /* 0x0000000200007819 */ /* 0x002fce00000006ff */
[----:B------:R-:W1:Y:S01]  /*0090*/  LDC.64 R20, c[0x0][0x230] ;  /* 0x00008c00ff147b82 */ /* 0x000e620000000a00 */
[----:B---3--:R-:W-:Y:S02]  /*00a0*/  SHF.R.S32.HI R3, RZ, 0x16, R7 ;  /* 0x00000016ff037819 */ /* 0x008fe40000011407 */
[----:B------:R-:W-:Y:S02]  /*00b0*/  LOP3.LUT R0, R0, 0x1fc, RZ, 0xc0, !PT ;  /* 0x000001fc00007812 */ /* 0x000fe400078ec0ff */
[----:B------:R-:W-:-:S03]  /*00c0*/  SGXT R3, R3, 0x1 ;  /* 0x000000010303781a */ /* 0x000fc60000000200 */
[----:B------:R-:W3:Y:S01]  /*00d0*/  LDC.64 R24, c[0x0][0x238] ;  /* 0x00008e00ff187b82 */ /* 0x000ee20000000a00 */
[----:B------:R-:W-:-:S04]  /*00e0*/  LEA R0, R7, R0, 0x9 ;  /* 0x0000000007007211 */ /* 0x000fc800078e48ff */
[----:B------:R-:W-:-:S04]  /*00f0*/  LEA.HI R3, R3, R0, RZ, 0x6 ;  /* 0x0000000003037211 */ /* 0x000fc800078f30ff */
[----:B------:R-:W-:-:S04]  /*0100*/  LOP3.LUT R3, R3, 0xffffffc0, RZ, 0xc0, !PT ;  /* 0xffffffc003037812 */ /* 0x000fc800078ec0ff */
[----:B------:R-:W-:-:S05]  /*0110*/  IADD3 R2, R0, -R3, RZ ;  /* 0x8000000300027210 */ /* 0x000fca0007ffe0ff */
[----:B--2---:R-:W-:-:S06]  /*0120*/  IMAD.WIDE R4, R2, 0x4, R4 ;  /* 0x0000000402047825 */ /* 0x004fcc00078e0204 */
[----:B------:R-:W2:Y:S01]  /*0130*/  LDG.E.EL.128 R4, desc[UR4][R4.64] ;  /* 0x0000000404047981 */ /* 0x000ea2000c2e1d00 */
[----:B----4-:R-:W-:-:S04]  /*0140*/  IMAD.WIDE R8, R0, 0x4, R8 ;  /* 0x0000000400087825 */ /* 0x010fc800078e0208 */
[C---:B-----5:R-:W-:Y:S02]  /*0150*/  IMAD.WIDE R12, R2.reuse, 0x4, R12 ;  /* 0x00000004020c7825 */ /* 0x060fe400078e020c */
[----:B------:R-:W4:Y:S04]  /*0160*/  LDG.E.128 R8, desc[UR4][R8.64] ;  /* 0x0000000408087981 */ /* 0x000f28000c1e1d00 */
[----:B------:R-:W4:Y:S01]  /*0170*/  LDG.E.EL.128 R12, desc[UR4][R12.64] ;  /* 0x000000040c0c7981 */ /* 0x000f22000c2e1d00 */
[----:B0-----:R-:W-:-:S04]  /*0180*/  IMAD.WIDE R16, R2, 0x4, R16 ;  /* 0x0000000402107825 */ /* 0x001fc800078e0210 */
[----:B-1----:R-:W-:Y:S02]  /*0190*/  IMAD.WIDE R20, R2, 0x4, R20 ;  /* 0x0000000402147825 */ /* 0x002fe400078e0214 */
[----:B------:R-:W5:Y:S02]  /*01a0*/  LDG.E.EL.128 R16, desc[UR4][R16.64] ;  /* 0x0000000410107981 */ /* 0x000f64000c2e1d00 */
[----:B---3--:R-:W-:Y:S02]  /*01b0*/  IMAD.WIDE R24, R0, 0x4, R24 ;  /* 0x0000000400187825 */ /* 0x008fe400078e0218 */
[----:B------:R-:W5:Y:S04]  /*01c0*/  LDG.E.EL.128 R20, desc[UR4][R20.64] ;  /* 0x0000000414147981 */ /* 0x000f68000c2e1d00 */
[----:B------:R-:W3:Y:S01]  /*01d0*/  LDG.E.128 R24, desc[UR4][R24.64] ;  /* 0x0000000418187981 */ /* 0x000ee2000c1e1d00 */
[----:B--2---:R-:W-:Y:S01]  /*01e0*/  FADD R2, R4, 9.9999997473787516356e-06 ;  /* 0x3727c5ac04027421 */ /* 0x004fe20000000000 */
[----:B------:R-:W-:-:S05]  /*01f0*/  FADD R3, R5, 9.9999997473787516356e-06 ;  /* 0x3727c5ac05037421 */ /* 0x000fca0000000000 */
[----:B------:R-:W0:Y:S01]  /*0200*/  MUFU.SQRT R2, R2 ;  /* 0x0000000200027308 */ /* 0x000e220000002000 */
[----:B------:R-:W-:Y:S01]  /*0210*/  FADD R6, R6, 9.9999997473787516356e-06 ;  /* 0x3727c5ac06067421 */ /* 0x000fe20000000000 */
[----:B------:R-:W-:-:S06]  /*0220*/  FADD R7, R7, 9.9999997473787516356e-06 ;  /* 0x3727c5ac07077421 */ /* 0x000fcc0000000000 */
[----:B------:R-:W1:Y:S08]  /*0230*/  MUFU.SQRT R3, R3 ;  /* 0x0000000300037308 */ /* 0x000e700000002000 */
[----:B------:R2:W3:Y:S01]  /*0240*/  MUFU.SQRT R4, R6 ;  /* 0x0000000600047308 */ /* 0x0004e20000002000 */
[----:B0-----:R-:W-:-:S07]  /*0250*/  FSETP.GT.AND P6, PT, R2, 8.50705917302346158658e+37, PT ;  /* 0x7e8000000200780b */ /* 0x001fce0003fc4000 */
[----:B------:R0:W4:Y:S01]  /*0260*/  MUFU.SQRT R5, R7 ;  /* 0x0000000700057308 */ /* 0x0001220000002000 */
[----:B--2---:R-:W-:Y:S01]  /*0270*/  HFMA2.MMA R6, -RZ, RZ, 1.625, 0 ;  /* 0x3e800000ff067435 */ /* 0x004fe200000001ff */
[C---:B-1----:R-:W-:Y:S02]  /*0280*/  FSETP.GT.AND P4, PT, R3.reuse, 8.50705917302346158658e+37, PT ;  /* 0x7e8000000300780b */ /* 0x042fe40003f84000 */
[----:B------:R-:W-:Y:S02]  /*0290*/  FSETP.GEU.AND P5, PT, R2, 1.175494350822287508e-38, PT ;  /* 0x008000000200780b */ /* 0x000fe40003fae000 */
[----:B------:R-:W-:Y:S02]  /*02a0*/  FSETP.GEU.AND P3, PT, R3, 1.175494350822287508e-38, PT ;  /* 0x008000000300780b */ /* 0x000fe40003f6e000 */
[----:B---3--:R-:W-:Y:S01]  /*02b0*/  FSETP.GT.AND P2, PT, R4, 8.50705917302346158658e+37, PT ;  /* 0x7e8000000400780b */ /* 0x008fe20003f44000 */
[----:B------:R-:W-:Y:S01]  /*02c0*/  @P6 FMUL R2, R2, 0.25 ;  /* 0x3e80000002026820 */ /* 0x000fe20000400000 */
[----:B------:R-:W-:-:S02]  /*02d0*/  FSETP.GEU.AND P0, PT, R4, 1.175494350822287508e-38, PT ;  /* 0x008000000400780b */ /* 0x000fc40003f0e000 */
[----:B0-----:R-:W-:Y:S02]  /*02e0*/  FSEL R7, R6, 1, P6 ;  /* 0x3f80000006077808 */ /* 0x001fe40003000000 */
[C---:B----4-:R-:W-:Y:S02]  /*02f0*/  FSETP.GT.AND P1, PT, R5.reuse, 8.50705917302346158658e+37, PT ;  /* 0x7e8000000500780b */ /* 0x050fe40003f24000 */
[----:B------:R-:W-:Y:S01]  /*0300*/  FSETP.GEU.AND P6, PT, R5, 1.175494350822287508e-38, PT ;  /* 0x008000000500780b */ /* 0x000fe20003fce000 */
[----:B------:R-:W-:Y:S01]  /*0310*/  @P4 FMUL R3, R3, 0.25 ;  /* 0x3e80000003034820 */ /* 0x000fe20000400000 */
[----:B------:R-:W-:-:S03]  /*0320*/  @!P5 FMUL R2, R2, 16777216 ;  /* 0x4b8000000202d820 */ /* 0x000fc60000400000 */
[----:B------:R-:W-:Y:S01]  /*0330*/  @!P3 FMUL R3, R3, 16777216 ;  /* 0x4b8000000303b820 */ /* 0x000fe20000400000 */
[----:B------:R-:W-:-:S05]  /*0340*/  @P2 FMUL R4, R4, 0.25 ;  /* 0x3e80000004042820 */ /* 0x000fca0000400000 */
[----:B------:R-:W-:Y:S01]  /*0350*/  @P1 FMUL R5, R5, 0.25 ;  /* 0x3e80000005051820 */ /* 0x000fe20000400000 */
[----:B------:R-:W0:Y:S01]  /*0360*/  MUFU.RCP R2, R2 ;  /* 0x0000000200027308 */ /* 0x000e220000001000 */
[----:B------:R-:W-:Y:S02]  /*0370*/  @!P0 FMUL R4, R4, 16777216 ;  /* 0x4b80000004048820 */ /* 0x000fe40000400000 */
[----:B------:R-:W-:-:S05]  /*0380*/  @!P6 FMUL R5, R5, 16777216 ;  /* 0x4b8000000505e820 */ /* 0x000fca0000400000 */
[----:B------:R-:W1:Y:S01]  /*0390*/  MUFU.RCP R3, R3 ;  /* 0x0000000300037308 */ /* 0x000e620000001000 */
[----:B------:R-:W-:Y:S01]  /*03a0*/  FADD R10, R10, -R14 ;  /* 0x8000000e0a0a7221 */ /* 0x000fe20000000000 */
[----:B------:R-:W-:Y:S01]  /*03b0*/  FSEL R14, R6, 1, P4 ;  /* 0x3f800000060e7808 */ /* 0x000fe20002000000 */
[----:B------:R-:W-:-:S05]  /*03c0*/  FADD R9, R9, -R13 ;  /* 0x8000000d09097221 */ /* 0x000fca0000000000 */
[----:B------:R-:W2:Y:S01]  /*03d0*/  MUFU.RCP R4, R4 ;  /* 0x0000000400047308 */ /* 0x000ea20000001000 */
[----:B------:R-:W-:Y:S01]  /*03e0*/  @!P5 FMUL R7, R7, 16777216 ;  /* 0x4b8000000707d820 */ /* 0x000fe20000400000 */
[----:B------:R-:W-:Y:S01]  /*03f0*/  @!P3 FMUL R14, R14, 16777216 ;  /* 0x4b8000000e0eb820 */ /* 0x000fe20000400000 */
[----:B------:R-:W-:-:S05]  /*0400*/  FSEL R13, R6, 1, P2 ;  /* 0x3f800000060d7808 */ /* 0x000fca0001000000 */
[----:B------:R-:W3:Y:S01]  /*0410*/  MUFU.RCP R5, R5 ;  /* 0x0000000500057308 */ /* 0x000ee20000001000 */
[----:B------:R-:W-:Y:S01]  /*0420*/  FSEL R6, R6, 1, P1 ;  /* 0x3f80000006067808 */ /* 0x000fe20000800000 */
[----:B0-----:R-:W-:Y:S01]  /*0430*/  FMUL R7, R2, R7 ;  /* 0x0000000702077220 */ /* 0x001fe20000400000 */
[----:B-1----:R-:W-:Y:S01]  /*0440*/  FMUL R14, R3, R14 ;  /* 0x0000000e030e7220 */ /* 0x002fe20000400000 */
[----:B------:R-:W-:Y:S01]  /*0450*/  @!P0 FMUL R13, R13, 16777216 ;  /* 0x4b8000000d0d8820 */ /* 0x000fe20000400000 */
[----:B------:R-:W0:Y:S01]  /*0460*/  LDC.64 R2, c[0x0][0x240] ;  /* 0x00009000ff027b82 */ /* 0x000e220000000a00 */
[----:B------:R-:W-:Y:S01]  /*0470*/  @!P6 FMUL R6, R6, 16777216 ;  /* 0x4b8000000606e820 */ /* 0x000fe20000400000 */
[----:B------:R-:W-:Y:S01]  /*0480*/  FADD R11, R11, -R15 ;  /* 0x8000000f0b0b7221 */ /* 0x000fe20000000000 */
[----:B------:R-:W-:Y:S01]  /*0490*/  FADD R8, R8, -R12 ;  /* 0x8000000c08087221 */ /* 0x000fe20000000000 */
[----:B--2---:R-:W-:Y:S01]  /*04a0*/  FMUL R13, R4, R13 ;  /* 0x0000000d040d7220 */ /* 0x004fe20000400000 */
[----:B------:R-:W-:Y:S01]  /*04b0*/  FMUL R14, R14, R9 ;  /* 0x000000090e0e7220 */ /* 0x000fe20000400000 */
[----:B---3--:R-:W-:Y:S01]  /*04c0*/  FMUL R6, R5, R6 ;  /* 0x0000000605067220 */ /* 0x008fe20000400000 */
[----:B------:R-:W-:Y:S01]  /*04d0*/  FMUL R7, R7, R8 ;  /* 0x0000000807077220 */ /* 0x000fe20000400000 */
[----:B------:R-:W-:-:S02]  /*04e0*/  FMUL R13, R13, R10 ;  /* 0x0000000a0d0d7220 */ /* 0x000fc40000400000 */
[----:B------:R-:W-:Y:S01]  /*04f0*/  FMUL R6, R6, R11 ;  /* 0x0000000b06067220 */ /* 0x000fe20000400000 */
[----:B-----5:R-:W-:Y:S01]  /*0500*/  FFMA R7, R16, R7, R20 ;  /* 0x0000000710077223 */ /* 0x020fe20000000014 */
[----:B------:R-:W-:Y:S01]  /*0510*/  FFMA R14, R17, R14, R21 ;  /* 0x0000000e110e7223 */ /* 0x000fe20000000015 */
[----:B------:R-:W-:Y:S01]  /*0520*/  FFMA R13, R18, R13, R22 ;  /* 0x0000000d120d7223 */ /* 0x000fe20000000016 */
[----:B------:R-:W-:Y:S02]  /*0530*/  FFMA R6, R19, R6, R23 ;  /* 0x0000000613067223 */ /* 0x000fe40000000017 */
[----:B------:R-:W-:Y:S01]  /*0540*/  FSETP.GEU.AND P3, PT, R7, -R24, PT ;  /* 0x800000180700720b */ /* 0x000fe20003f6e000 */
[----:B------:R-:W-:Y:S01]  /*0550*/  FADD R7, R24, R7 ;  /* 0x0000000718077221 */ /* 0x000fe20000000000 */
[----:B------:R-:W-:Y:S01]  /*0560*/  FSETP.GEU.AND P2, PT, R14, -R25, PT ;  /* 0x800000190e00720b */ /* 0x000fe20003f4e000 */
[----:B------:R-:W-:Y:S01]  /*0570*/  FADD R14, R25, R14 ;  /* 0x0000000e190e7221 */ /* 0x000fe20000000000 */
[----:B------:R-:W-:Y:S01]  /*0580*/  FSETP.GEU.AND P1, PT, R13, -R26, PT ;  /* 0x8000001a0d00720b */ /* 0x000fe20003f2e000 */
[----:B------:R-:W-:Y:S01]  /*0590*/  FADD R13, R26, R13 ;  /* 0x0000000d1a0d7221 */ /* 0x000fe20000000000 */
[----:B------:R-:W-:Y:S01]  /*05a0*/  FSETP.GEU.AND P0, PT, R6, -R27, PT ;  /* 0x8000001b0600720b */ /* 0x000fe20003f0e000 */
[----:B------:R-:W-:Y:S01]  /*05b0*/  FADD R6, R27, R6 ;  /* 0x000000061b067221 */ /* 0x000fe20000000000 */
[----:B0-----:R-:W-:Y:S01]  /*05c0*/  IMAD.WIDE R2, R0, 0x4, R2 ;  /* 0x0000000400027825 */ /* 0x001fe200078e0202 */
[----:B------:R-:W-:-:S02]  /*05d0*/  SEL R8, R7, RZ, P3 ;  /* 0x000000ff07087207 */ /* 0x000fc40001800000 */
[----:B------:R-:W-:Y:S02]  /*05e0*/  SEL R9, R14, RZ, P2 ;  /* 0x000000ff0e097207 */ /* 0x000fe40001000000 */
[----:B------:R-:W-:Y:S02]  /*05f0*/  SEL R10, R13, RZ, P1 ;  /* 0x000000ff0d0a7207 */ /* 0x000fe40000800000 */
[----:B------:R-:W-:-:S05]  /*0600*/  SEL R11, R6, RZ, P0 ;  /* 0x000000ff060b7207 */ /* 0x000fca0000000000 */
[----:B------:R-:W-:Y:S01]  /*0610*/  STG.E.128 desc[UR4][R2.64], R8 ;  /* 0x0000000802007986 */ /* 0x000fe2000c101d04 */
[----:B------:R-:W-:Y:S05]  /*0620*/  EXIT ;  /* 0x000000000000794d */ /* 0x000fea0003800000 */
.L_x_0:
[----:B------:R-:W-:-:S00]  /*0630*/  BRA `(.L_x_0) ;  /* 0xfffffffc00fc7947 */ /* 0x000fc0000383ffff */
[----:B------:R-:W-:-:S00]  /*0640*/  NOP ;  /* 0x0000000000007918 */ /* 0x000fc00000000000 */
        /* <DEDUP_REMOVED lines=11> */
.L_x_1:


//--------------------- .nv.global.init           --------------------------
	.section	.nv.global.init,"aw",@progbits
.nv.global.init:
	.type		_$_str,@object
	.size		_$_str,(_$_str_$_2 - _$_str)
_$_str:
        /*0000*/ 	.byte	0x5f, 0x5f, 0x43, 0x55, 0x44, 0x41, 0x5f, 0x46, 0x54, 0x5a, 0x00
	.type		_$_str_$_2,@object
	.size		_$_str_$_2,(.L_1 - _$_str_$_2)
_$_str_$_2:
        /*000b*/ 	.byte	0x5f, 0x5f, 0x43, 0x55, 0x44, 0x41, 0x5f, 0x50, 0x52, 0x45, 0x43, 0x5f, 0x53, 0x51, 0x52, 0x54
        /*001b*/ 	.byte	0x00
.L_1:


//--------------------- .nv.constant0.triton_poi_fused__native_batch_norm_legit_no_training_add_relu_13 --------------------------
	.section	.nv.constant0.triton_poi_fused__native_batch_norm_legit_no_training_add_relu_13,"a",@progbits
	.sectionflags	@""
	.align	4
.nv.constant0.triton_poi_fused__native_batch_norm_legit_no_training_add_relu_13:
	.zero		588
